//
// Generated by NVIDIA NVVM Compiler
//
// Compiler Build ID: CL-36424714
// Cuda compilation tools, release 13.0, V13.0.88
// Based on NVVM 20.0.0
//

.version 9.0
.target sm_100
.address_size 64

	// .globl	default_function_kernel

.visible .entry default_function_kernel(
	.param .u64 .ptr .align 1 default_function_kernel_param_0,
	.param .u64 .ptr .align 1 default_function_kernel_param_1
)
.maxntid 6
{
	.reg .pred 	%p<3>;
	.reg .b16 	%rs<4>;
	.reg .b32 	%r<24>;
	.reg .b32 	%f<2>;
	.reg .b64 	%rd<12>;

	ld.param.u64 	%rd1, [default_function_kernel_param_0];
	ld.param.u64 	%rd2, [default_function_kernel_param_1];
	mov.u32 	%r1, %ctaid.x;
	shl.b32 	%r3, %r1, 1;
	mov.u32 	%r2, %tid.x;
	setp.gt.u32 	%p1, %r2, 2;
	selp.u32 	%r4, 1, 0, %p1;
	or.b32  	%r5, %r3, %r4;
	setp.gt.u32 	%p2, %r5, 34;
	@%p2 bra 	$L__BB0_2;
	cvta.to.global.u64 	%rd3, %rd2;
	cvta.to.global.u64 	%rd4, %rd1;
	mad.lo.s32 	%r6, %r1, 6, %r2;
	mul.hi.u32 	%r7, %r6, -736280107;
	sub.s32 	%r8, %r6, %r7;
	shr.u32 	%r9, %r8, 1;
	add.s32 	%r10, %r9, %r7;
	shr.u32 	%r11, %r10, 5;
	mul.lo.s32 	%r12, %r11, 240;
	mul.lo.s32 	%r13, %r11, 35;
	sub.s32 	%r14, %r6, %r13;
	cvt.u16.u32 	%rs1, %r14;
	mul.lo.s16 	%rs2, %rs1, 37;
	shr.u16 	%rs3, %rs2, 8;
	cvt.u32.u16 	%r15, %rs3;
	mul.wide.u32 	%rd5, %r15, 20;
	mul.hi.u32 	%r16, %r6, 613566757;
	sub.s32 	%r17, %r6, %r16;
	shr.u32 	%r18, %r17, 1;
	add.s32 	%r19, %r18, %r16;
	shr.u32 	%r20, %r19, 2;
	mul.lo.s32 	%r21, %r20, 7;
	sub.s32 	%r22, %r6, %r21;
	or.b32  	%r23, %r22, %r12;
	cvt.u64.u32 	%rd6, %r23;
	add.s64 	%rd7, %rd5, %rd6;
	shl.b64 	%rd8, %rd7, 2;
	add.s64 	%rd9, %rd3, %rd8;
	ld.global.nc.f32 	%f1, [%rd9+1132];
	mul.wide.u32 	%rd10, %r6, 4;
	add.s64 	%rd11, %rd4, %rd10;
	st.global.f32 	[%rd11], %f1;
$L__BB0_2:
	ret;

}


// ===== COMPILED SASS (sm_100) =====

	.target	sm_100

	.elftype	@"ET_EXEC"


//--------------------- .note.nv.tkinfo           --------------------------
	.section	.note.nv.tkinfo,"",@"SHT_NOTE"
	.sectionflags	@"SHF_NOTE_NV_TKINFO"
	.tkinfo
        /*0018*/ 	.word	0x00000002
        /*0030*/ 	.string	""
        /*0030*/ 	.string	"ptxas"
        /*0030*/ 	.string	"Cuda compilation tools, release 13.0, V13.0.88"
        /*0030*/ 	.string	"Build cuda_13.0.r13.0/compiler.36424714_0"
        /*0030*/ 	.string	"-arch sm_100 -m 64 "



//--------------------- .note.nv.cuinfo           --------------------------
	.section	.note.nv.cuinfo,"",@"SHT_NOTE"
	.sectionflags	@"SHF_NOTE_NV_CUINFO"
        /*0018*/ 	.short	0x0002
        /*001a*/ 	.short	0x0064
        /*001c*/ 	.short	0x0082
	.zero		2


//--------------------- .nv.info                  --------------------------
	.section	.nv.info,"",@"SHT_CUDA_INFO"
	.align	4


	//----- nvinfo : EIATTR_REGCOUNT
	.align		4
        /*0000*/ 	.byte	0x04, 0x2f
        /*0002*/ 	.short	(.L_1 - .L_0)
	.align		4
.L_0:
        /*0004*/ 	.word	index@(default_function_kernel)
        /*0008*/ 	.word	0x0000000a


	//----- nvinfo : EIATTR_FRAME_SIZE
	.align		4
.L_1:
        /*000c*/ 	.byte	0x04, 0x11
        /*000e*/ 	.short	(.L_3 - .L_2)
	.align		4
.L_2:
        /*0010*/ 	.word	index@(default_function_kernel)
        /*0014*/ 	.word	0x00000000


	//----- nvinfo : EIATTR_MIN_STACK_SIZE
	.align		4
.L_3:
        /*0018*/ 	.byte	0x04, 0x12
        /*001a*/ 	.short	(.L_5 - .L_4)
	.align		4
.L_4:
        /*001c*/ 	.word	index@(default_function_kernel)
        /*0020*/ 	.word	0x00000000
.L_5:


//--------------------- .nv.compat                --------------------------
	.section	.nv.compat,"",@"SHT_CUDA_COMPAT_INFO"
	.align	4
        /*0000*/ 	.byte	0x02, 0x09, 0x00, 0x00, 0x02, 0x02, 0x01, 0x00, 0x02, 0x05, 0x05, 0x00, 0x03, 0x07, 0x01, 0x01
        /*0010*/ 	.byte	0x02, 0x03, 0x00, 0x00, 0x02, 0x06, 0x01, 0x00, 0x04, 0x0b, 0x08, 0x00, 0x09, 0x00, 0x00, 0x00
        /*0020*/ 	.byte	0x00, 0x00, 0x00, 0x00


//--------------------- .nv.info.default_function_kernel --------------------------
	.section	.nv.info.default_function_kernel,"",@"SHT_CUDA_INFO"
	.sectionflags	@""
	.align	4


	//----- nvinfo : EIATTR_CUDA_API_VERSION
	.align		4
        /*0000*/ 	.byte	0x04, 0x37
        /*0002*/ 	.short	(.L_7 - .L_6)
.L_6:
        /*0004*/ 	.word	0x00000082


	//----- nvinfo : EIATTR_KPARAM_INFO
	.align		4
.L_7:
        /*0008*/ 	.byte	0x04, 0x17
        /*000a*/ 	.short	(.L_9 - .L_8)
.L_8:
        /*000c*/ 	.word	0x00000000
        /*0010*/ 	.short	0x0001
        /*0012*/ 	.short	0x0008
        /*0014*/ 	.byte	0x00, 0xf5, 0x21, 0x00


	//----- nvinfo : EIATTR_KPARAM_INFO
	.align		4
.L_9:
        /*0018*/ 	.byte	0x04, 0x17
        /*001a*/ 	.short	(.L_11 - .L_10)
.L_10:
        /*001c*/ 	.word	0x00000000
        /*0020*/ 	.short	0x0000
        /*0022*/ 	.short	0x0000
        /*0024*/ 	.byte	0x00, 0xf5, 0x21, 0x00


	//----- nvinfo : EIATTR_SPARSE_MMA_MASK
	.align		4
.L_11:
        /*0028*/ 	.byte	0x03, 0x50
        /*002a*/ 	.short	0x0000


	//----- nvinfo : EIATTR_MAXREG_COUNT
	.align		4
        /*002c*/ 	.byte	0x03, 0x1b
        /*002e*/ 	.short	0x00ff


	//----- nvinfo : EIATTR_MERCURY_ISA_VERSION
	.align		4
        /*0030*/ 	.byte	0x03, 0x5f
        /*0032*/ 	.short	0x0101


	//----- nvinfo : EIATTR_VRC_CTA_INIT_COUNT
	.align		4
        /*0034*/ 	.byte	0x02, 0x4a
	.zero		1
	.zero		1


	//----- nvinfo : EIATTR_EXIT_INSTR_OFFSETS
	.align		4
        /*0038*/ 	.byte	0x04, 0x1c
        /*003a*/ 	.short	(.L_13 - .L_12)


	//   ....[0]....
.L_12:
        /*003c*/ 	.word	0x00000070


	//   ....[1]....
        /*0040*/ 	.word	0x00000240


	//----- nvinfo : EIATTR_MAX_THREADS
	.align		4
.L_13:
        /*0044*/ 	.byte	0x04, 0x05
        /*0046*/ 	.short	(.L_15 - .L_14)
.L_14:
        /*0048*/ 	.word	0x00000006
        /*004c*/ 	.word	0x00000001
        /*0050*/ 	.word	0x00000001


	//----- nvinfo : EIATTR_CBANK_PARAM_SIZE
	.align		4
.L_15:
        /*0054*/ 	.byte	0x03, 0x19
        /*0056*/ 	.short	0x0010


	//----- nvinfo : EIATTR_PARAM_CBANK
	.align		4
        /*0058*/ 	.byte	0x04, 0x0a
        /*005a*/ 	.short	(.L_17 - .L_16)
	.align		4
.L_16:
        /*005c*/ 	.word	index@(.nv.constant0.default_function_kernel)
        /*0060*/ 	.short	0x0380
        /*0062*/ 	.short	0x0010


	//----- nvinfo : EIATTR_SW_WAR
	.align		4
.L_17:
        /*0064*/ 	.byte	0x04, 0x36
        /*0066*/ 	.short	(.L_19 - .L_18)
.L_18:
        /*0068*/ 	.word	0x00000008
.L_19:


//--------------------- .nv.callgraph             --------------------------
	.section	.nv.callgraph,"",@"SHT_CUDA_CALLGRAPH"
	.align	4
	.sectionentsize	8
	.align		4
        /*0000*/ 	.word	0x00000000
	.align		4
        /*0004*/ 	.word	0xffffffff
	.align		4
        /*0008*/ 	.word	0x00000000
	.align		4
        /*000c*/ 	.word	0xfffffffe
	.align		4
        /*0010*/ 	.word	0x00000000
	.align		4
        /*0014*/ 	.word	0xfffffffd
	.align		4
        /*0018*/ 	.word	0x00000000
	.align		4
        /*001c*/ 	.word	0xfffffffc


//--------------------- .text.default_function_kernel --------------------------
	.section	.text.default_function_kernel,"ax",@progbits
	.align	128
        .global         default_function_kernel
        .type           default_function_kernel,@function
        .size           default_function_kernel,(.L_x_1 - default_function_kernel)
        .other          default_function_kernel,@"STO_CUDA_ENTRY STV_DEFAULT"
default_function_kernel:
.text.default_function_kernel:
[----:B------:R-:W-:Y:S01]  /*0000*/  LDC R1, c[0x0][0x37c] ;  /* 0x0000df00ff017b82 */ /* 0x000fe20000000800 */
[----:B------:R-:W0:Y:S01]  /*0010*/  S2R R2, SR_TID.X ;  /* 0x0000000000027919 */ /* 0x000e220000002100 */
[----:B------:R-:W1:Y:S01]  /*0020*/  S2R R7, SR_CTAID.X ;  /* 0x0000000000077919 */ /* 0x000e620000002500 */
[----:B0-----:R-:W-:-:S04]  /*0030*/  ISETP.GT.U32.AND P0, PT, R2, 0x2, PT ;  /* 0x000000020200780c */ /* 0x001fc80003f04070 */
[----:B------:R-:W-:-:S05]  /*0040*/  SEL R0, RZ, 0x1, !P0 ;  /* 0x00000001ff007807 */ /* 0x000fca0004000000 */
[----:B-1----:R-:W-:-:S05]  /*0050*/  IMAD R0, R7, 0x2, R0 ;  /* 0x0000000207007824 */ /* 0x002fca00078e0200 */
[----:B------:R-:W-:-:S13]  /*0060*/  ISETP.GT.U32.AND P0, PT, R0, 0x22, PT ;  /* 0x000000220000780c */ /* 0x000fda0003f04070 */
[----:B------:R-:W-:Y:S05]  /*0070*/  @P0 EXIT ;  /* 0x000000000000094d */ /* 0x000fea0003800000 */
[----:B------:R-:W-:Y:S01]  /*0080*/  IMAD R7, R7, 0x6, R2 ;  /* 0x0000000607077824 */ /* 0x000fe200078e0202 */
[----:B------:R-:W0:Y:S03]  /*0090*/  LDCU.64 UR6, c[0x0][0x388] ;  /* 0x00007100ff0677ac */ /* 0x000e260008000a00 */
[C---:B------:R-:W-:Y:S01]  /*00a0*/  IMAD.HI.U32 R0, R7.reuse, -0x2be2be2b, RZ ;  /* 0xd41d41d507007827 */ /* 0x040fe200078e00ff */
[----:B------:R-:W1:Y:S03]  /*00b0*/  LDCU.64 UR4, c[0x0][0x358] ;  /* 0x00006b00ff0477ac */ /* 0x000e660008000a00 */
[C---:B------:R-:W-:Y:S02]  /*00c0*/  IMAD.IADD R3, R7.reuse, 0x1, -R0 ;  /* 0x0000000107037824 */ /* 0x040fe400078e0a00 */
[----:B------:R-:W-:-:S03]  /*00d0*/  IMAD.HI.U32 R4, R7, 0x24924925, RZ ;  /* 0x2492492507047827 */ /* 0x000fc600078e00ff */
[----:B------:R-:W-:-:S04]  /*00e0*/  LEA.HI R3, R3, R0, RZ, 0x1f ;  /* 0x0000000003037211 */ /* 0x000fc800078ff8ff */
[----:B------:R-:W-:Y:S01]  /*00f0*/  SHF.R.U32.HI R0, RZ, 0x5, R3 ;  /* 0x00000005ff007819 */ /* 0x000fe20000011603 */
[----:B------:R-:W-:-:S04]  /*0100*/  IMAD.IADD R3, R7, 0x1, -R4 ;  /* 0x0000000107037824 */ /* 0x000fc800078e0a04 */
[C---:B------:R-:W-:Y:S01]  /*0110*/  IMAD R2, R0.reuse, -0x23, R7 ;  /* 0xffffffdd00027824 */ /* 0x040fe200078e0207 */
[----:B------:R-:W-:Y:S01]  /*0120*/  LEA.HI R3, R3, R4, RZ, 0x1f ;  /* 0x0000000403037211 */ /* 0x000fe200078ff8ff */
[----:B------:R-:W-:-:S03]  /*0130*/  IMAD R0, R0, 0xf0, RZ ;  /* 0x000000f000007824 */ /* 0x000fc600078e02ff */
[----:B------:R-:W-:Y:S02]  /*0140*/  PRMT R2, R2, 0x9910, RZ ;  /* 0x0000991002027816 */ /* 0x000fe400000000ff */
[----:B------:R-:W-:-:S03]  /*0150*/  SHF.R.U32.HI R4, RZ, 0x2, R3 ;  /* 0x00000002ff047819 */ /* 0x000fc60000011603 */
[----:B------:R-:W-:Y:S02]  /*0160*/  IMAD R2, R2, 0x25, RZ ;  /* 0x0000002502027824 */ /* 0x000fe400078e02ff */
[----:B------:R-:W-:-:S03]  /*0170*/  IMAD R5, R4, -0x7, R7 ;  /* 0xfffffff904057824 */ /* 0x000fc600078e0207 */
[----:B------:R-:W-:-:S04]  /*0180*/  LOP3.LUT R2, R2, 0xffff, RZ, 0xc0, !PT ;  /* 0x0000ffff02027812 */ /* 0x000fc800078ec0ff */
[----:B------:R-:W-:Y:S02]  /*0190*/  SHF.R.U32.HI R3, RZ, 0x8, R2 ;  /* 0x00000008ff037819 */ /* 0x000fe40000011602 */
[----:B------:R-:W-:Y:S02]  /*01a0*/  LOP3.LUT R2, R5, R0, RZ, 0xfc, !PT ;  /* 0x0000000005027212 */ /* 0x000fe400078efcff */
[----:B------:R-:W-:Y:S01]  /*01b0*/  LOP3.LUT R5, R3, 0xffff, RZ, 0xc0, !PT ;  /* 0x0000ffff03057812 */ /* 0x000fe200078ec0ff */
[----:B------:R-:W-:-:S04]  /*01c0*/  IMAD.MOV.U32 R3, RZ, RZ, RZ ;  /* 0x000000ffff037224 */ /* 0x000fc800078e00ff */
[----:B------:R-:W-:-:S03]  /*01d0*/  IMAD.WIDE.U32 R2, R5, 0x14, R2 ;  /* 0x0000001405027825 */ /* 0x000fc600078e0002 */
[----:B0-----:R-:W-:-:S04]  /*01e0*/  LEA R4, P0, R2, UR6, 0x2 ;  /* 0x0000000602047c11 */ /* 0x001fc8000f8010ff */
[----:B------:R-:W-:Y:S02]  /*01f0*/  LEA.HI.X R5, R2, UR7, R3, 0x2, P0 ;  /* 0x0000000702057c11 */ /* 0x000fe400080f1403 */
[----:B------:R-:W0:Y:S04]  /*0200*/  LDC.64 R2, c[0x0][0x380] ;  /* 0x0000e000ff027b82 */ /* 0x000e280000000a00 */
[----:B-1----:R-:W2:Y:S01]  /*0210*/  LDG.E.CONSTANT R5, desc[UR4][R4.64+0x46c] ;  /* 0x00046c0404057981 */ /* 0x002ea2000c1e9900 */
[----:B0-----:R-:W-:-:S05]  /*0220*/  IMAD.WIDE.U32 R2, R7, 0x4, R2 ;  /* 0x0000000407027825 */ /* 0x001fca00078e0002 */
[----:B--2---:R-:W-:Y:S01]  /*0230*/  STG.E desc[UR4][R2.64], R5 ;  /* 0x0000000502007986 */ /* 0x004fe2000c101904 */
[----:B------:R-:W-:Y:S05]  /*0240*/  EXIT ;  /* 0x000000000000794d */ /* 0x000fea0003800000 */
.L_x_0:
[----:B------:R-:W-:-:S00]  /*0250*/  BRA `(.L_x_0) ;  /* 0xfffffffc00fc7947 */ /* 0x000fc0000383ffff */
[----:B------:R-:W-:-:S00]  /*0260*/  NOP ;  /* 0x0000000000007918 */ /* 0x000fc00000000000 */
        /* <DEDUP_REMOVED lines=9> */
.L_x_1:


//--------------------- .nv.shared.reserved.0     --------------------------
	.section	.nv.shared.reserved.0,"aw",@nobits
	.weak		__nv_reservedSMEM_offset_0_alias
	.size		__nv_reservedSMEM_offset_0_alias, 0, 64
	.other		__nv_reservedSMEM_offset_0_alias,@"STO_CUDA_RESERVED_SHARED STV_DEFAULT"
__nv_reservedSMEM_offset_0_alias:
	.zero		0
	.zero		64


//--------------------- .nv.constant0.default_function_kernel --------------------------
	.section	.nv.constant0.default_function_kernel,"a",@progbits
	.sectionflags	@""
	.align	4
.nv.constant0.default_function_kernel:
	.zero		912


//--------------------- SYMBOLS --------------------------

	.type		.nv.reservedSmem.offset0,@object
	.size		.nv.reservedSmem.offset0,0x4
